//
// Generated by NVIDIA NVVM Compiler
//
// Compiler Build ID: CL-36424714
// Cuda compilation tools, release 13.0, V13.0.88
// Based on NVVM 20.0.0
//

.version 9.0
.target sm_100
.address_size 64

	// .globl	_Z13filter_atomicPfS_iPif

.visible .entry _Z13filter_atomicPfS_iPif(
	.param .u64 .ptr .align 1 _Z13filter_atomicPfS_iPif_param_0,
	.param .u64 .ptr .align 1 _Z13filter_atomicPfS_iPif_param_1,
	.param .u32 _Z13filter_atomicPfS_iPif_param_2,
	.param .u64 .ptr .align 1 _Z13filter_atomicPfS_iPif_param_3,
	.param .f32 _Z13filter_atomicPfS_iPif_param_4
)
{
	.reg .pred 	%p<3>;
	.reg .b32 	%r<7>;
	.reg .b32 	%f<4>;
	.reg .b64 	%rd<11>;

	ld.param.u64 	%rd1, [_Z13filter_atomicPfS_iPif_param_0];
	ld.param.u64 	%rd2, [_Z13filter_atomicPfS_iPif_param_1];
	ld.param.u32 	%r2, [_Z13filter_atomicPfS_iPif_param_2];
	ld.param.u64 	%rd3, [_Z13filter_atomicPfS_iPif_param_3];
	ld.param.f32 	%f2, [_Z13filter_atomicPfS_iPif_param_4];
	mov.u32 	%r3, %ctaid.x;
	mov.u32 	%r4, %ntid.x;
	mov.u32 	%r5, %tid.x;
	mad.lo.s32 	%r1, %r3, %r4, %r5;
	setp.ge.s32 	%p1, %r1, %r2;
	@%p1 bra 	$L__BB0_3;
	cvta.to.global.u64 	%rd4, %rd2;
	mul.wide.s32 	%rd5, %r1, 4;
	add.s64 	%rd6, %rd4, %rd5;
	ld.global.f32 	%f1, [%rd6];
	abs.f32 	%f3, %f1;
	setp.geu.f32 	%p2, %f3, %f2;
	@%p2 bra 	$L__BB0_3;
	cvta.to.global.u64 	%rd7, %rd3;
	atom.global.add.u32 	%r6, [%rd7], 1;
	cvta.to.global.u64 	%rd8, %rd1;
	mul.wide.s32 	%rd9, %r6, 4;
	add.s64 	%rd10, %rd8, %rd9;
	st.global.f32 	[%rd10], %f1;
$L__BB0_3:
	ret;

}


// ===== COMPILED SASS (sm_100) =====

	.target	sm_100

	.elftype	@"ET_EXEC"


//--------------------- .note.nv.tkinfo           --------------------------
	.section	.note.nv.tkinfo,"",@"SHT_NOTE"
	.sectionflags	@"SHF_NOTE_NV_TKINFO"
	.tkinfo
        /*0018*/ 	.word	0x00000002
        /*0030*/ 	.string	""
        /*0030*/ 	.string	"ptxas"
        /*0030*/ 	.string	"Cuda compilation tools, release 13.0, V13.0.88"
        /*0030*/ 	.string	"Build cuda_13.0.r13.0/compiler.36424714_0"
        /*0030*/ 	.string	"-arch sm_100 -m 64 "



//--------------------- .note.nv.cuinfo           --------------------------
	.section	.note.nv.cuinfo,"",@"SHT_NOTE"
	.sectionflags	@"SHF_NOTE_NV_CUINFO"
        /*0018*/ 	.short	0x0002
        /*001a*/ 	.short	0x0064
        /*001c*/ 	.short	0x0082
	.zero		2


//--------------------- .nv.info                  --------------------------
	.section	.nv.info,"",@"SHT_CUDA_INFO"
	.align	4


	//----- nvinfo : EIATTR_REGCOUNT
	.align		4
        /*0000*/ 	.byte	0x04, 0x2f
        /*0002*/ 	.short	(.L_1 - .L_0)
	.align		4
.L_0:
        /*0004*/ 	.word	index@(_Z13filter_atomicPfS_iPif)
        /*0008*/ 	.word	0x0000000e


	//----- nvinfo : EIATTR_FRAME_SIZE
	.align		4
.L_1:
        /*000c*/ 	.byte	0x04, 0x11
        /*000e*/ 	.short	(.L_3 - .L_2)
	.align		4
.L_2:
        /*0010*/ 	.word	index@(_Z13filter_atomicPfS_iPif)
        /*0014*/ 	.word	0x00000000


	//----- nvinfo : EIATTR_MIN_STACK_SIZE
	.align		4
.L_3:
        /*0018*/ 	.byte	0x04, 0x12
        /*001a*/ 	.short	(.L_5 - .L_4)
	.align		4
.L_4:
        /*001c*/ 	.word	index@(_Z13filter_atomicPfS_iPif)
        /*0020*/ 	.word	0x00000000
.L_5:


//--------------------- .nv.compat                --------------------------
	.section	.nv.compat,"",@"SHT_CUDA_COMPAT_INFO"
	.align	4
        /*0000*/ 	.byte	0x02, 0x09, 0x00, 0x00, 0x02, 0x02, 0x01, 0x00, 0x02, 0x05, 0x05, 0x00, 0x03, 0x07, 0x01, 0x01
        /*0010*/ 	.byte	0x02, 0x03, 0x00, 0x00, 0x02, 0x06, 0x01, 0x00, 0x04, 0x0b, 0x08, 0x00, 0x09, 0x00, 0x00, 0x00
        /*0020*/ 	.byte	0x00, 0x00, 0x00, 0x00


//--------------------- .nv.info._Z13filter_atomicPfS_iPif --------------------------
	.section	.nv.info._Z13filter_atomicPfS_iPif,"",@"SHT_CUDA_INFO"
	.sectionflags	@""
	.align	4


	//----- nvinfo : EIATTR_CUDA_API_VERSION
	.align		4
        /*0000*/ 	.byte	0x04, 0x37
        /*0002*/ 	.short	(.L_7 - .L_6)
.L_6:
        /*0004*/ 	.word	0x00000082


	//----- nvinfo : EIATTR_KPARAM_INFO
	.align		4
.L_7:
        /*0008*/ 	.byte	0x04, 0x17
        /*000a*/ 	.short	(.L_9 - .L_8)
.L_8:
        /*000c*/ 	.word	0x00000000
        /*0010*/ 	.short	0x0004
        /*0012*/ 	.short	0x0020
        /*0014*/ 	.byte	0x00, 0xf0, 0x11, 0x00


	//----- nvinfo : EIATTR_KPARAM_INFO
	.align		4
.L_9:
        /*0018*/ 	.byte	0x04, 0x17
        /*001a*/ 	.short	(.L_11 - .L_10)
.L_10:
        /*001c*/ 	.word	0x00000000
        /*0020*/ 	.short	0x0003
        /*0022*/ 	.short	0x0018
        /*0024*/ 	.byte	0x00, 0xf5, 0x21, 0x00


	//----- nvinfo : EIATTR_KPARAM_INFO
	.align		4
.L_11:
        /*0028*/ 	.byte	0x04, 0x17
        /*002a*/ 	.short	(.L_13 - .L_12)
.L_12:
        /*002c*/ 	.word	0x00000000
        /*0030*/ 	.short	0x0002
        /*0032*/ 	.short	0x0010
        /*0034*/ 	.byte	0x00, 0xf0, 0x11, 0x00


	//----- nvinfo : EIATTR_KPARAM_INFO
	.align		4
.L_13:
        /*0038*/ 	.byte	0x04, 0x17
        /*003a*/ 	.short	(.L_15 - .L_14)
.L_14:
        /*003c*/ 	.word	0x00000000
        /*0040*/ 	.short	0x0001
        /*0042*/ 	.short	0x0008
        /*0044*/ 	.byte	0x00, 0xf5, 0x21, 0x00


	//----- nvinfo : EIATTR_KPARAM_INFO
	.align		4
.L_15:
        /*0048*/ 	.byte	0x04, 0x17
        /*004a*/ 	.short	(.L_17 - .L_16)
.L_16:
        /*004c*/ 	.word	0x00000000
        /*0050*/ 	.short	0x0000
        /*0052*/ 	.short	0x0000
        /*0054*/ 	.byte	0x00, 0xf5, 0x21, 0x00


	//----- nvinfo : EIATTR_SPARSE_MMA_MASK
	.align		4
.L_17:
        /*0058*/ 	.byte	0x03, 0x50
        /*005a*/ 	.short	0x0000


	//----- nvinfo : EIATTR_MAXREG_COUNT
	.align		4
        /*005c*/ 	.byte	0x03, 0x1b
        /*005e*/ 	.short	0x00ff


	//----- nvinfo : EIATTR_MERCURY_ISA_VERSION
	.align		4
        /*0060*/ 	.byte	0x03, 0x5f
        /*0062*/ 	.short	0x0101


	//----- nvinfo : EIATTR_INT_WARP_WIDE_INSTR_OFFSETS
	.align		4
        /*0064*/ 	.byte	0x04, 0x31
        /*0066*/ 	.short	(.L_19 - .L_18)


	//   ....[0]....
.L_18:
        /*0068*/ 	.word	0x00000100


	//   ....[1]....
        /*006c*/ 	.word	0x000001a0


	//----- nvinfo : EIATTR_VRC_CTA_INIT_COUNT
	.align		4
.L_19:
        /*0070*/ 	.byte	0x02, 0x4a
	.zero		1
	.zero		1


	//----- nvinfo : EIATTR_EXIT_INSTR_OFFSETS
	.align		4
        /*0074*/ 	.byte	0x04, 0x1c
        /*0076*/ 	.short	(.L_21 - .L_20)


	//   ....[0]....
.L_20:
        /*0078*/ 	.word	0x00000070


	//   ....[1]....
        /*007c*/ 	.word	0x000000e0


	//   ....[2]....
        /*0080*/ 	.word	0x000001e0


	//----- nvinfo : EIATTR_CBANK_PARAM_SIZE
	.align		4
.L_21:
        /*0084*/ 	.byte	0x03, 0x19
        /*0086*/ 	.short	0x0024


	//----- nvinfo : EIATTR_PARAM_CBANK
	.align		4
        /*0088*/ 	.byte	0x04, 0x0a
        /*008a*/ 	.short	(.L_23 - .L_22)
	.align		4
.L_22:
        /*008c*/ 	.word	index@(.nv.constant0._Z13filter_atomicPfS_iPif)
        /*0090*/ 	.short	0x0380
        /*0092*/ 	.short	0x0024


	//----- nvinfo : EIATTR_SW_WAR
	.align		4
.L_23:
        /*0094*/ 	.byte	0x04, 0x36
        /*0096*/ 	.short	(.L_25 - .L_24)
.L_24:
        /*0098*/ 	.word	0x00000008
.L_25:


//--------------------- .nv.callgraph             --------------------------
	.section	.nv.callgraph,"",@"SHT_CUDA_CALLGRAPH"
	.align	4
	.sectionentsize	8
	.align		4
        /*0000*/ 	.word	0x00000000
	.align		4
        /*0004*/ 	.word	0xffffffff
	.align		4
        /*0008*/ 	.word	0x00000000
	.align		4
        /*000c*/ 	.word	0xfffffffe
	.align		4
        /*0010*/ 	.word	0x00000000
	.align		4
        /*0014*/ 	.word	0xfffffffd
	.align		4
        /*0018*/ 	.word	0x00000000
	.align		4
        /*001c*/ 	.word	0xfffffffc


//--------------------- .text._Z13filter_atomicPfS_iPif --------------------------
	.section	.text._Z13filter_atomicPfS_iPif,"ax",@progbits
	.align	128
        .global         _Z13filter_atomicPfS_iPif
        .type           _Z13filter_atomicPfS_iPif,@function
        .size           _Z13filter_atomicPfS_iPif,(.L_x_1 - _Z13filter_atomicPfS_iPif)
        .other          _Z13filter_atomicPfS_iPif,@"STO_CUDA_ENTRY STV_DEFAULT"
_Z13filter_atomicPfS_iPif:
.text._Z13filter_atomicPfS_iPif:
[----:B------:R-:W-:Y:S01]  /*0000*/  LDC R1, c[0x0][0x37c] ;  /* 0x0000df00ff017b82 */ /* 0x000fe20000000800 */
[----:B------:R-:W0:Y:S07]  /*0010*/  S2R R0, SR_TID.X ;  /* 0x0000000000007919 */ /* 0x000e2e0000002100 */
[----:B------:R-:W0:Y:S01]  /*0020*/  S2UR UR4, SR_CTAID.X ;  /* 0x00000000000479c3 */ /* 0x000e220000002500 */
[----:B------:R-:W1:Y:S07]  /*0030*/  LDCU UR5, c[0x0][0x390] ;  /* 0x00007200ff0577ac */ /* 0x000e6e0008000800 */
[----:B------:R-:W0:Y:S02]  /*0040*/  LDC R5, c[0x0][0x360] ;  /* 0x0000d800ff057b82 */ /* 0x000e240000000800 */
[----:B0-----:R-:W-:-:S05]  /*0050*/  IMAD R5, R5, UR4, R0 ;  /* 0x0000000405057c24 */ /* 0x001fca000f8e0200 */
[----:B-1----:R-:W-:-:S13]  /*0060*/  ISETP.GE.AND P0, PT, R5, UR5, PT ;  /* 0x0000000505007c0c */ /* 0x002fda000bf06270 */
[----:B------:R-:W-:Y:S05]  /*0070*/  @P0 EXIT ;  /* 0x000000000000094d */ /* 0x000fea0003800000 */
[----:B------:R-:W0:Y:S01]  /*0080*/  LDC.64 R2, c[0x0][0x388] ;  /* 0x0000e200ff027b82 */ /* 0x000e220000000a00 */
[----:B------:R-:W1:Y:S01]  /*0090*/  LDCU.64 UR4, c[0x0][0x358] ;  /* 0x00006b00ff0477ac */ /* 0x000e620008000a00 */
[----:B------:R-:W2:Y:S01]  /*00a0*/  LDCU UR6, c[0x0][0x3a0] ;  /* 0x00007400ff0677ac */ /* 0x000ea20008000800 */
[----:B0-----:R-:W-:-:S05]  /*00b0*/  IMAD.WIDE R2, R5, 0x4, R2 ;  /* 0x0000000405027825 */ /* 0x001fca00078e0202 */
[----:B-1----:R-:W2:Y:S02]  /*00c0*/  LDG.E R7, desc[UR4][R2.64] ;  /* 0x0000000402077981 */ /* 0x002ea4000c1e1900 */
[----:B--2---:R-:W-:-:S13]  /*00d0*/  FSETP.GEU.AND P0, PT, |R7|, UR6, PT ;  /* 0x0000000607007c0b */ /* 0x004fda000bf0e200 */
[----:B------:R-:W-:Y:S05]  /*00e0*/  @P0 EXIT ;  /* 0x000000000000094d */ /* 0x000fea0003800000 */
[----:B------:R-:W0:Y:S01]  /*00f0*/  S2R R5, SR_LANEID ;  /* 0x0000000000057919 */ /* 0x000e220000000000 */
[----:B------:R-:W-:Y:S01]  /*0100*/  VOTEU.ANY UR6, UPT, PT ;  /* 0x0000000000067886 */ /* 0x000fe200038e0100 */
[----:B------:R-:W1:Y:S01]  /*0110*/  LDC.64 R2, c[0x0][0x398] ;  /* 0x0000e600ff027b82 */ /* 0x000e620000000a00 */
[----:B------:R-:W0:Y:S08]  /*0120*/  FLO.U32 R0, UR6 ;  /* 0x0000000600007d00 */ /* 0x000e3000080e0000 */
[----:B------:R-:W1:Y:S01]  /*0130*/  POPC R11, UR6 ;  /* 0x00000006000b7d09 */ /* 0x000e620008000000 */
[----:B0-----:R-:W-:Y:S01]  /*0140*/  ISETP.EQ.U32.AND P0, PT, R0, R5, PT ;  /* 0x000000050000720c */ /* 0x001fe20003f02070 */
[----:B------:R-:W0:Y:S01]  /*0150*/  S2R R6, SR_LTMASK ;  /* 0x0000000000067919 */ /* 0x000e220000003900 */
[----:B------:R-:W2:Y:S11]  /*0160*/  LDC.64 R4, c[0x0][0x380] ;  /* 0x0000e000ff047b82 */ /* 0x000eb60000000a00 */
[----:B-1----:R-:W3:Y:S01]  /*0170*/  @P0 ATOMG.E.ADD.STRONG.GPU PT, R3, desc[UR4][R2.64], R11 ;  /* 0x8000000b020309a8 */ /* 0x002ee200081ef104 */
[----:B0-----:R-:W-:-:S06]  /*0180*/  LOP3.LUT R6, R6, UR6, RZ, 0xc0, !PT ;  /* 0x0000000606067c12 */ /* 0x001fcc000f8ec0ff */
[----:B------:R-:W0:Y:S01]  /*0190*/  POPC R6, R6 ;  /* 0x0000000600067309 */ /* 0x000e220000000000 */
[----:B---3--:R-:W0:Y:S02]  /*01a0*/  SHFL.IDX PT, R9, R3, R0, 0x1f ;  /* 0x00001f0003097589 */ /* 0x008e2400000e0000 */
[----:B0-----:R-:W-:-:S05]  /*01b0*/  IADD3 R9, PT, PT, R9, R6, RZ ;  /* 0x0000000609097210 */ /* 0x001fca0007ffe0ff */
[----:B--2---:R-:W-:-:S05]  /*01c0*/  IMAD.WIDE R4, R9, 0x4, R4 ;  /* 0x0000000409047825 */ /* 0x004fca00078e0204 */
[----:B------:R-:W-:Y:S01]  /*01d0*/  STG.E desc[UR4][R4.64], R7 ;  /* 0x0000000704007986 */ /* 0x000fe2000c101904 */
[----:B------:R-:W-:Y:S05]  /*01e0*/  EXIT ;  /* 0x000000000000794d */ /* 0x000fea0003800000 */
.L_x_0:
[----:B------:R-:W-:-:S00]  /*01f0*/  BRA `(.L_x_0) ;  /* 0xfffffffc00fc7947 */ /* 0x000fc0000383ffff */
[----:B------:R-:W-:-:S00]  /*0200*/  NOP ;  /* 0x0000000000007918 */ /* 0x000fc00000000000 */
[----:B------:R-:W-:-:S00]  /*0210*/  NOP ;  /* 0x0000000000007918 */ /* 0x000fc00000000000 */
[----:B------:R-:W-:-:S00]  /*0220*/  NOP ;  /* 0x0000000000007918 */ /* 0x000fc00000000000 */
[----:B------:R-:W-:-:S00]  /*0230*/  NOP ;  /* 0x0000000000007918 */ /* 0x000fc00000000000 */
[----:B------:R-:W-:-:S00]  /*0240*/  NOP ;  /* 0x0000000000007918 */ /* 0x000fc00000000000 */
[----:B------:R-:W-:-:S00]  /*0250*/  NOP ;  /* 0x0000000000007918 */ /* 0x000fc00000000000 */
[----:B------:R-:W-:-:S00]  /*0260*/  NOP ;  /* 0x0000000000007918 */ /* 0x000fc00000000000 */
[----:B------:R-:W-:-:S00]  /*0270*/  NOP ;  /* 0x0000000000007918 */ /* 0x000fc00000000000 */
.L_x_1:


//--------------------- .nv.shared.reserved.0     --------------------------
	.section	.nv.shared.reserved.0,"aw",@nobits
	.weak		__nv_reservedSMEM_offset_0_alias
	.size		__nv_reservedSMEM_offset_0_alias, 0, 64
	.other		__nv_reservedSMEM_offset_0_alias,@"STO_CUDA_RESERVED_SHARED STV_DEFAULT"
__nv_reservedSMEM_offset_0_alias:
	.zero		0
	.zero		64


//--------------------- .nv.constant0._Z13filter_atomicPfS_iPif --------------------------
	.section	.nv.constant0._Z13filter_atomicPfS_iPif,"a",@progbits
	.sectionflags	@""
	.align	4
.nv.constant0._Z13filter_atomicPfS_iPif:
	.zero		932


//--------------------- SYMBOLS --------------------------

	.type		.nv.reservedSmem.offset0,@object
	.size		.nv.reservedSmem.offset0,0x4
